	.headerflags	@"EF_CUDA_TEXMODE_UNIFIED EF_CUDA_64BIT_ADDRESS EF_CUDA_ACCELERATORS EF_CUDA_SM90 EF_CUDA_VIRTUAL_SM(EF_CUDA_SM90)"
	.elftype	@"ET_EXEC"


//--------------------- .nv.info                  --------------------------
	.section	.nv.info,"",@"SHT_CUDA_INFO"
	.align	4


	//----- nvinfo : EIATTR_REGCOUNT
	.align		4
        /*0000*/ 	.byte	0x04, 0x2f
        /*0002*/ 	.short	(.L_1 - .L_0)
	.align		4
.L_0:
        /*0004*/ 	.word	index@(triton_red_fused__unsafe_index_convolution_native_group_norm_31)
        /*0008*/ 	.word	0x0000001d


	//----- nvinfo : EIATTR_MIN_STACK_SIZE
	.align		4
.L_1:
        /*000c*/ 	.byte	0x04, 0x12
        /*000e*/ 	.short	(.L_3 - .L_2)
	.align		4
.L_2:
        /*0010*/ 	.word	index@(triton_red_fused__unsafe_index_convolution_native_group_norm_31)
        /*0014*/ 	.word	0x00000000


	//----- nvinfo : EIATTR_FRAME_SIZE
	.align		4
.L_3:
        /*0018*/ 	.byte	0x04, 0x11
        /*001a*/ 	.short	(.L_5 - .L_4)
	.align		4
.L_4:
        /*001c*/ 	.word	index@(triton_red_fused__unsafe_index_convolution_native_group_norm_31)
        /*0020*/ 	.word	0x00000000


	//----- nvinfo : EIATTR_MIN_STACK_SIZE
	.align		4
.L_5:
        /*0024*/ 	.byte	0x04, 0x12
        /*0026*/ 	.short	(.L_7 - .L_6)
	.align		4
.L_6:
        /*0028*/ 	.word	index@(triton_red_fused__unsafe_index_convolution_native_group_norm_31)
        /*002c*/ 	.word	0x00000000
.L_7:


//--------------------- .nv.info.triton_red_fused__unsafe_index_convolution_native_group_norm_31 --------------------------
	.section	.nv.info.triton_red_fused__unsafe_index_convolution_native_group_norm_31,"",@"SHT_CUDA_INFO"
	.sectionflags	@""
	.align	4


	//----- nvinfo : EIATTR_CUDA_API_VERSION
	.align		4
        /*0000*/ 	.byte	0x04, 0x37
        /*0002*/ 	.short	(.L_9 - .L_8)
.L_8:
        /*0004*/ 	.word	0x0000007c


	//----- nvinfo : EIATTR_KPARAM_INFO
	.align		4
.L_9:
        /*0008*/ 	.byte	0x04, 0x17
        /*000a*/ 	.short	(.L_11 - .L_10)
.L_10:
        /*000c*/ 	.word	0x00000000
        /*0010*/ 	.short	0x0008
        /*0012*/ 	.short	0x003c
        /*0014*/ 	.byte	0x00, 0xf0, 0x11, 0x00


	//----- nvinfo : EIATTR_KPARAM_INFO
	.align		4
.L_11:
        /*0018*/ 	.byte	0x04, 0x17
        /*001a*/ 	.short	(.L_13 - .L_12)
.L_12:
        /*001c*/ 	.word	0x00000000
        /*0020*/ 	.short	0x0007
        /*0022*/ 	.short	0x0038
        /*0024*/ 	.byte	0x00, 0xf0, 0x11, 0x00


	//----- nvinfo : EIATTR_KPARAM_INFO
	.align		4
.L_13:
        /*0028*/ 	.byte	0x04, 0x17
        /*002a*/ 	.short	(.L_15 - .L_14)
.L_14:
        /*002c*/ 	.word	0x00000000
        /*0030*/ 	.short	0x0006
        /*0032*/ 	.short	0x0030
        /*0034*/ 	.byte	0x00, 0xf4, 0x21, 0x00


	//----- nvinfo : EIATTR_KPARAM_INFO
	.align		4
.L_15:
        /*0038*/ 	.byte	0x04, 0x17
        /*003a*/ 	.short	(.L_17 - .L_16)
.L_16:
        /*003c*/ 	.word	0x00000000
        /*0040*/ 	.short	0x0005
        /*0042*/ 	.short	0x0028
        /*0044*/ 	.byte	0x00, 0xf4, 0x21, 0x00


	//----- nvinfo : EIATTR_KPARAM_INFO
	.align		4
.L_17:
        /*0048*/ 	.byte	0x04, 0x17
        /*004a*/ 	.short	(.L_19 - .L_18)
.L_18:
        /*004c*/ 	.word	0x00000000
        /*0050*/ 	.short	0x0004
        /*0052*/ 	.short	0x0020
        /*0054*/ 	.byte	0x00, 0xf4, 0x21, 0x00


	//----- nvinfo : EIATTR_KPARAM_INFO
	.align		4
.L_19:
        /*0058*/ 	.byte	0x04, 0x17
        /*005a*/ 	.short	(.L_21 - .L_20)
.L_20:
        /*005c*/ 	.word	0x00000000
        /*0060*/ 	.short	0x0003
        /*0062*/ 	.short	0x0018
        /*0064*/ 	.byte	0x00, 0xf4, 0x21, 0x00


	//----- nvinfo : EIATTR_KPARAM_INFO
	.align		4
.L_21:
        /*0068*/ 	.byte	0x04, 0x17
        /*006a*/ 	.short	(.L_23 - .L_22)
.L_22:
        /*006c*/ 	.word	0x00000000
        /*0070*/ 	.short	0x0002
        /*0072*/ 	.short	0x0010
        /*0074*/ 	.byte	0x00, 0xf4, 0x21, 0x00


	//----- nvinfo : EIATTR_KPARAM_INFO
	.align		4
.L_23:
        /*0078*/ 	.byte	0x04, 0x17
        /*007a*/ 	.short	(.L_25 - .L_24)
.L_24:
        /*007c*/ 	.word	0x00000000
        /*0080*/ 	.short	0x0001
        /*0082*/ 	.short	0x0008
        /*0084*/ 	.byte	0x00, 0xf4, 0x21, 0x00


	//----- nvinfo : EIATTR_KPARAM_INFO
	.align		4
.L_25:
        /*0088*/ 	.byte	0x04, 0x17
        /*008a*/ 	.short	(.L_27 - .L_26)
.L_26:
        /*008c*/ 	.word	0x00000000
        /*0090*/ 	.short	0x0000
        /*0092*/ 	.short	0x0000
        /*0094*/ 	.byte	0x00, 0xf4, 0x21, 0x00


	//----- nvinfo : EIATTR_SPARSE_MMA_MASK
	.align		4
.L_27:
        /*0098*/ 	.byte	0x03, 0x50
        /*009a*/ 	.short	0x0000


	//----- nvinfo : EIATTR_MAXREG_COUNT
	.align		4
        /*009c*/ 	.byte	0x03, 0x1b
        /*009e*/ 	.short	0x00ff


	//----- nvinfo : EIATTR_COOP_GROUP_MASK_REGIDS
	.align		4
        /*00a0*/ 	.byte	0x04, 0x29
        /*00a2*/ 	.short	(.L_29 - .L_28)


	//   ....[0]....
.L_28:
        /*00a4*/ 	.word	0xffffffff


	//   ....[1]....
        /*00a8*/ 	.word	0xffffffff


	//   ....[2]....
        /*00ac*/ 	.word	0xffffffff


	//   ....[3]....
        /*00b0*/ 	.word	0xffffffff


	//   ....[4]....
        /*00b4*/ 	.word	0xffffffff


	//   ....[5]....
        /*00b8*/ 	.word	0xffffffff


	//----- nvinfo : EIATTR_COOP_GROUP_INSTR_OFFSETS
	.align		4
.L_29:
        /*00bc*/ 	.byte	0x04, 0x28
        /*00be*/ 	.short	(.L_31 - .L_30)


	//   ....[0]....
.L_30:
        /*00c0*/ 	.word	0x00000b10


	//   ....[1]....
        /*00c4*/ 	.word	0x00000b20


	//   ....[2]....
        /*00c8*/ 	.word	0x00000b30


	//   ....[3]....
        /*00cc*/ 	.word	0x00000b70


	//   ....[4]....
        /*00d0*/ 	.word	0x00000cd0


	//   ....[5]....
        /*00d4*/ 	.word	0x00000ce0


	//----- nvinfo : EIATTR_EXIT_INSTR_OFFSETS
	.align		4
.L_31:
        /*00d8*/ 	.byte	0x04, 0x1c
        /*00da*/ 	.short	(.L_33 - .L_32)


	//   ....[0]....
.L_32:
        /*00dc*/ 	.word	0x00000ea0


	//   ....[1]....
        /*00e0*/ 	.word	0x00000ef0


	//----- nvinfo : EIATTR_REQNTID
	.align		4
.L_33:
        /*00e4*/ 	.byte	0x04, 0x10
        /*00e6*/ 	.short	(.L_35 - .L_34)
.L_34:
        /*00e8*/ 	.word	0x00000100
        /*00ec*/ 	.word	0x00000001
        /*00f0*/ 	.word	0x00000001


	//----- nvinfo : EIATTR_CBANK_PARAM_SIZE
	.align		4
.L_35:
        /*00f4*/ 	.byte	0x03, 0x19
        /*00f6*/ 	.short	0x0040


	//----- nvinfo : EIATTR_PARAM_CBANK
	.align		4
        /*00f8*/ 	.byte	0x04, 0x0a
        /*00fa*/ 	.short	(.L_37 - .L_36)
	.align		4
.L_36:
        /*00fc*/ 	.word	index@(.nv.constant0.triton_red_fused__unsafe_index_convolution_native_group_norm_31)
        /*0100*/ 	.short	0x0210
        /*0102*/ 	.short	0x0040


	//----- nvinfo : EIATTR_SW_WAR
	.align		4
.L_37:
        /*0104*/ 	.byte	0x04, 0x36
        /*0106*/ 	.short	(.L_39 - .L_38)
.L_38:
        /*0108*/ 	.word	0x00000008
.L_39:


//--------------------- .nv.callgraph             --------------------------
	.section	.nv.callgraph,"",@"SHT_CUDA_CALLGRAPH"
	.align	4
	.sectionentsize	8
	.align		4
        /*0000*/ 	.word	0x00000000
	.align		4
        /*0004*/ 	.word	0xffffffff
	.align		4
        /*0008*/ 	.word	0x00000000
	.align		4
        /*000c*/ 	.word	0xfffffffe
	.align		4
        /*0010*/ 	.word	0x00000000
	.align		4
        /*0014*/ 	.word	0xfffffffd
	.align		4
        /*0018*/ 	.word	0x00000000
	.align		4
        /*001c*/ 	.word	0xfffffffc


//--------------------- .text.triton_red_fused__unsafe_index_convolution_native_group_norm_31 --------------------------
	.section	.text.triton_red_fused__unsafe_index_convolution_native_group_norm_31,"ax",@progbits
	.sectionflags	@"SHF_BARRIERS=1"
	.align	128
        .global         triton_red_fused__unsafe_index_convolution_native_group_norm_31
        .type           triton_red_fused__unsafe_index_convolution_native_group_norm_31,@function
        .size           triton_red_fused__unsafe_index_convolution_native_group_norm_31,(.L_x_2 - triton_red_fused__unsafe_index_convolution_native_group_norm_31)
        .other          triton_red_fused__unsafe_index_convolution_native_group_norm_31,@"STO_CUDA_ENTRY STV_DEFAULT"
triton_red_fused__unsafe_index_convolution_native_group_norm_31:
.text.triton_red_fused__unsafe_index_convolution_native_group_norm_31:
[----:B------:R-:W0:Y:S02]  /*0000*/  LDC R1, c[0x0][0x28] ;  /* 0x00000a00ff017b82 */ /* 0x000e240000000800 */
[----:B------:R-:W1:Y:S01]  /*0010*/  S2R R6, SR_TID.X ;  /* 0x0000000000067919 */ /* 0x000e620000002100 */
[----:B------:R-:W2:Y:S01]  /*0020*/  LDC.64 R8, c[0x0][0x210] ;  /* 0x00008400ff087b82 */ /* 0x000ea20000000a00 */
[----:B------:R-:W-:Y:S01]  /*0030*/  ULDC.64 UR6, c[0x0][0x208] ;  /* 0x0000820000067ab9 */ /* 0x000fe20000000a00 */
[----:B------:R-:W-:-:S06]  /*0040*/  ULDC.64 UR4, c[0x0][0x218] ;  /* 0x0000860000047ab9 */ /* 0x000fcc0000000a00 */
[----:B------:R-:W3:Y:S01]  /*0050*/  LDC.64 R4, c[0x0][0x210] ;  /* 0x00008400ff047b82 */ /* 0x000ee20000000a00 */
[----:B------:R-:W4:Y:S01]  /*0060*/  S2R R7, SR_CTAID.X ;  /* 0x0000000000077919 */ /* 0x000f220000002500 */
[----:B------:R-:W-:Y:S01]  /*0070*/  ULDC.64 UR10, c[0x0][0x218] ;  /* 0x00008600000a7ab9 */ /* 0x000fe20000000a00 */
[----:B------:R-:W-:-:S05]  /*0080*/  ULDC.64 UR8, c[0x0][0x210] ;  /* 0x0000840000087ab9 */ /* 0x000fca0000000a00 */
[----:B------:R-:W5:Y:S01]  /*0090*/  LDC.64 R12, c[0x0][0x220] ;  /* 0x00008800ff0c7b82 */ /* 0x000f620000000a00 */
[----:B-1----:R-:W-:Y:S01]  /*00a0*/  SHF.R.U32.HI R0, RZ, 0x6, R6 ;  /* 0x00000006ff007819 */ /* 0x002fe20000011606 */
[----:B---3--:R-:W3:Y:S03]  /*00b0*/  LDG.E.EL.64 R4, desc[UR6][R4.64] ;  /* 0x0000000604047981 */ /* 0x008ee6000c2e1b00 */
[----:B------:R-:W-:-:S05]  /*00c0*/  SGXT.U32 R0, R0, 0x2 ;  /* 0x000000020000781a */ /* 0x000fca0000000000 */
[----:B--2---:R-:W-:-:S06]  /*00d0*/  IMAD.WIDE.U32 R8, R0, 0x8, R8 ;  /* 0x0000000800087825 */ /* 0x004fcc00078e0008 */
[----:B------:R-:W2:Y:S01]  /*00e0*/  LDG.E.EL.64 R8, desc[UR6][R8.64] ;  /* 0x0000000608087981 */ /* 0x000ea2000c2e1b00 */
[----:B----4-:R-:W-:Y:S01]  /*00f0*/  IMAD.SHL.U32 R11, R7, 0x40, RZ ;  /* 0x00000040070b7824 */ /* 0x010fe200078e00ff */
[----:B------:R-:W-:-:S04]  /*0100*/  SHF.R.S32.HI R3, RZ, 0x19, R7 ;  /* 0x00000019ff037819 */ /* 0x000fc80000011407 */
[----:B------:R-:W-:Y:S02]  /*0110*/  SGXT R3, R3, 0x1 ;  /* 0x000000010303781a */ /* 0x000fe40000000200 */
[----:B------:R-:W-:-:S04]  /*0120*/  LOP3.LUT R2, R11, 0x3f, R6, 0xf8, !PT ;  /* 0x0000003f0b027812 */ /* 0x000fc800078ef806 */
[----:B------:R-:W-:-:S04]  /*0130*/  LEA.HI R3, R3, R2, RZ, 0x6 ;  /* 0x0000000203037211 */ /* 0x000fc800078f30ff */
[----:B------:R-:W-:-:S05]  /*0140*/  LOP3.LUT R3, R3, 0x7fffffc0, RZ, 0xc0, !PT ;  /* 0x7fffffc003037812 */ /* 0x000fca00078ec0ff */
[----:B------:R-:W-:Y:S01]  /*0150*/  IMAD.IADD R3, R2, 0x1, -R3 ;  /* 0x0000000102037824 */ /* 0x000fe200078e0a03 */
[----:B---3--:R-:W-:-:S04]  /*0160*/  SHF.R.U32.HI R17, RZ, 0x1c, R5 ;  /* 0x0000001cff117819 */ /* 0x008fc80000011605 */
[----:B------:R-:W-:Y:S02]  /*0170*/  LOP3.LUT R17, R17, 0x8, RZ, 0xc0, !PT ;  /* 0x0000000811117812 */ /* 0x000fe400078ec0ff */
[--C-:B--2---:R-:W-:Y:S02]  /*0180*/  SHF.R.U32.HI R10, RZ, 0x1a, R9.reuse ;  /* 0x0000001aff0a7819 */ /* 0x104fe40000011609 */
[----:B------:R-:W-:Y:S02]  /*0190*/  LEA R15, P0, R8, UR4, 0x2 ;  /* 0x00000004080f7c11 */ /* 0x000fe4000f8010ff */
[----:B------:R-:W-:Y:S02]  /*01a0*/  LOP3.LUT R10, R10, 0x20, RZ, 0xc0, !PT ;  /* 0x000000200a0a7812 */ /* 0x000fe400078ec0ff */
[----:B------:R-:W-:Y:S02]  /*01b0*/  LEA.HI.X R8, R8, UR5, R9, 0x2, P0 ;  /* 0x0000000508087c11 */ /* 0x000fe400080f1409 */
[----:B------:R-:W-:-:S02]  /*01c0*/  IADD3 R14, P0, R4, R17, RZ ;  /* 0x00000011040e7210 */ /* 0x000fc40007f1e0ff */
[----:B------:R-:W-:-:S03]  /*01d0*/  IADD3 R4, P1, R10, R15, RZ ;  /* 0x0000000f0a047210 */ /* 0x000fc60007f3e0ff */
[----:B------:R-:W-:Y:S02]  /*01e0*/  IMAD.X R10, RZ, RZ, R5, P0 ;  /* 0x000000ffff0a7224 */ /* 0x000fe400000e0605 */
[----:B------:R-:W-:Y:S01]  /*01f0*/  IMAD.X R5, RZ, RZ, R8, P1 ;  /* 0x000000ffff057224 */ /* 0x000fe200008e0608 */
[----:B------:R-:W-:Y:S02]  /*0200*/  LEA R4, P1, R14, R4, 0x5 ;  /* 0x000000040e047211 */ /* 0x000fe400078228ff */
[----:B------:R-:W-:Y:S02]  /*0210*/  ISETP.GE.AND P0, PT, R2, 0x100, PT ;  /* 0x000001000200780c */ /* 0x000fe40003f06270 */
[C---:B------:R-:W-:Y:S02]  /*0220*/  LEA.HI.X R5, R14.reuse, R5, R10, 0x5, P1 ;  /* 0x000000050e057211 */ /* 0x040fe400008f2c0a */
[----:B------:R-:W-:Y:S01]  /*0230*/  LEA R4, P1, R14, R4, 0x8 ;  /* 0x000000040e047211 */ /* 0x000fe200078240ff */
[----:B------:R-:W-:-:S02]  /*0240*/  IMAD.SHL.U32 R9, R3, 0x2, RZ ;  /* 0x0000000203097824 */ /* 0x000fc400078e00ff */
[----:B------:R-:W-:Y:S01]  /*0250*/  IMAD.SHL.U32 R3, R2, 0x400, RZ ;  /* 0x0000040002037824 */ /* 0x000fe200078e00ff */
[----:B------:R-:W-:Y:S02]  /*0260*/  LEA.HI.X R5, R14, R5, R10, 0x8, P1 ;  /* 0x000000050e057211 */ /* 0x000fe400008f440a */
[----:B------:R-:W-:Y:S01]  /*0270*/  CS2R R14, SRZ ;  /* 0x00000000000e7805 */ /* 0x000fe2000001ff00 */
[----:B-----5:R-:W-:-:S04]  /*0280*/  IMAD.WIDE R12, R9, 0x4, R12 ;  /* 0x00000004090c7825 */ /* 0x020fc800078e020c */
[----:B------:R-:W-:Y:S01]  /*0290*/  IMAD.WIDE R4, R3, 0x4, R4 ;  /* 0x0000000403047825 */ /* 0x000fe200078e0204 */
[----:B------:R-:W2:Y:S04]  /*02a0*/  @!P0 LDG.E.EL R14, desc[UR6][R12.64] ;  /* 0x000000060c0e8981 */ /* 0x000ea8000c2e1900 */
[----:B------:R1:W3:Y:S01]  /*02b0*/  @!P0 LDG.E.EL R15, desc[UR6][R4.64] ;  /* 0x00000006040f8981 */ /* 0x0002e2000c2e1900 */
[----:B------:R-:W4:Y:S01]  /*02c0*/  S2UR UR5, SR_CgaCtaId ;  /* 0x00000000000579c3 */ /* 0x000f220000008800 */
[----:B------:R-:W-:Y:S01]  /*02d0*/  IMAD.SHL.U32 R9, R6, 0x4, RZ ;  /* 0x0000000406097824 */ /* 0x000fe200078e00ff */
[----:B------:R-:W-:-:S04]  /*02e0*/  UMOV UR4, 0x400 ;  /* 0x0000040000047882 */ /* 0x000fc80000000000 */
[----:B------:R-:W-:Y:S02]  /*02f0*/  LOP3.LUT R8, R9, 0xfc, RZ, 0xc0, !PT ;  /* 0x000000fc09087812 */ /* 0x000fe400078ec0ff */
[----:B------:R-:W-:Y:S01]  /*0300*/  LOP3.LUT R9, R0, 0xfc, R9, 0xf8, !PT ;  /* 0x000000fc00097812 */ /* 0x000fe200078ef809 */
[----:B----4-:R-:W-:-:S06]  /*0310*/  UPRMT UR4, UR5, 0x654, UR4 ;  /* 0x0000065405047896 */ /* 0x010fcc0008000004 */
[----:B------:R-:W-:-:S04]  /*0320*/  VIADD R8, R8, UR4 ;  /* 0x0000000408087c36 */ /* 0x000fc80008000000 */
[----:B-1----:R-:W-:Y:S01]  /*0330*/  IMAD R4, R9, 0x4, R8 ;  /* 0x0000000409047824 */ /* 0x002fe200078e0208 */
[C---:B------:R-:W-:Y:S01]  /*0340*/  LOP3.LUT R10, R6.reuse, 0xfc, RZ, 0xc0, !PT ;  /* 0x000000fc060a7812 */ /* 0x040fe200078ec0ff */
[----:B------:R-:W1:Y:S01]  /*0350*/  LDC.64 R8, c[0x0][0x228] ;  /* 0x00008a00ff087b82 */ /* 0x000e620000000a00 */
[----:B------:R-:W-:-:S03]  /*0360*/  LOP3.LUT R5, R6, 0xff, RZ, 0xc0, !PT ;  /* 0x000000ff06057812 */ /* 0x000fc600078ec0ff */
[----:B------:R-:W-:-:S04]  /*0370*/  VIADD R10, R10, UR4 ;  /* 0x000000040a0a7c36 */ /* 0x000fc80008000000 */
[----:B------:R-:W-:Y:S01]  /*0380*/  IMAD R5, R5, 0x4, R10 ;  /* 0x0000000405057824 */ /* 0x000fe200078e020a */
[----:B------:R-:W-:Y:S01]  /*0390*/  BAR.SYNC.DEFER_BLOCKING 0x0 ;  /* 0x0000000000007b1d */ /* 0x000fe20000010000 */
[----:B------:R-:W-:-:S04]  /*03a0*/  SHF.R.U32.HI R10, RZ, 0x2, R6 ;  /* 0x00000002ff0a7819 */ /* 0x000fc80000011606 */
[----:B------:R-:W-:Y:S02]  /*03b0*/  SGXT.U32 R10, R10, 0x6 ;  /* 0x000000060a0a781a */ /* 0x000fe40000000000 */
[----:B------:R-:W-:-:S04]  /*03c0*/  SHF.R.S32.HI R20, RZ, 0x1f, R3 ;  /* 0x0000001fff147819 */ /* 0x000fc80000011403 */
[----:B------:R-:W-:Y:S02]  /*03d0*/  SHF.L.U64.HI R20, R3, 0x2, R20 ;  /* 0x0000000203147819 */ /* 0x000fe40000010214 */
[----:B--2---:R-:W-:Y:S02]  /*03e0*/  SEL R14, R14, RZ, !P0 ;  /* 0x000000ff0e0e7207 */ /* 0x004fe40004000000 */
[----:B---3--:R-:W-:-:S05]  /*03f0*/  SEL R15, R15, RZ, !P0 ;  /* 0x000000ff0f0f7207 */ /* 0x008fca0004000000 */
[----:B------:R-:W-:-:S05]  /*0400*/  FADD R15, R14, R15 ;  /* 0x0000000f0e0f7221 */ /* 0x000fca0000000000 */
[----:B------:R-:W-:Y:S01]  /*0410*/  STS [R4], R15 ;  /* 0x0000000f04007388 */ /* 0x000fe20000000800 */
[----:B------:R-:W-:Y:S01]  /*0420*/  BAR.SYNC.DEFER_BLOCKING 0x0 ;  /* 0x0000000000007b1d */ /* 0x000fe20000010000 */
[----:B------:R-:W-:-:S05]  /*0430*/  LOP3.LUT R14, R11, R10, RZ, 0xfc, !PT ;  /* 0x0000000a0b0e7212 */ /* 0x000fca00078efcff */
[----:B------:R-:W2:Y:S01]  /*0440*/  LDS R19, [R5] ;  /* 0x0000000005137984 */ /* 0x000ea20000000800 */
[----:B------:R-:W-:Y:S01]  /*0450*/  IMAD.SHL.U32 R11, R7, 0x80000, RZ ;  /* 0x00080000070b7824 */ /* 0x000fe200078e00ff */
[----:B------:R-:W-:Y:S02]  /*0460*/  LOP3.LUT R7, R6, 0x3, RZ, 0xc0, !PT ;  /* 0x0000000306077812 */ /* 0x000fe400078ec0ff */
[----:B------:R-:W-:Y:S01]  /*0470*/  ISETP.GE.AND P2, PT, R14, 0x100, PT ;  /* 0x000001000e00780c */ /* 0x000fe20003f46270 */
[----:B------:R-:W-:Y:S02]  /*0480*/  IMAD.SHL.U32 R10, R10, 0x2000, RZ ;  /* 0x000020000a0a7824 */ /* 0x000fe400078e00ff */
[----:B------:R-:W-:-:S03]  /*0490*/  IMAD R7, R14, 0x2000, R7 ;  /* 0x000020000e077824 */ /* 0x000fc600078e0207 */
[----:B------:R-:W-:Y:S01]  /*04a0*/  LOP3.LUT R11, R11, R10, RZ, 0xfc, !PT ;  /* 0x0000000a0b0b7212 */ /* 0x000fe200078efcff */
[----:B-1----:R-:W-:-:S03]  /*04b0*/  IMAD.WIDE R16, R7, 0x4, R8 ;  /* 0x0000000407107825 */ /* 0x002fc600078e0208 */
[----:B------:R-:W-:-:S05]  /*04c0*/  LOP3.LUT R7, R11, 0x3, R6, 0xf8, !PT ;  /* 0x000000030b077812 */ /* 0x000fca00078ef806 */
[----:B------:R-:W-:-:S03]  /*04d0*/  IMAD.WIDE R6, R7, 0x4, R8 ;  /* 0x0000000407067825 */ /* 0x000fc600078e0208 */
[----:B------:R-:W-:Y:S01]  /*04e0*/  IADD3 R6, P1, R6, 0x10, RZ ;  /* 0x0000001006067810 */ /* 0x000fe20007f3e0ff */
[----:B--2---:R1:W-:Y:S04]  /*04f0*/  @!P2 STG.E desc[UR6][R16.64], R19 ;  /* 0x000000131000a986 */ /* 0x0043e8000c101906 */
[----:B------:R-:W-:Y:S01]  /*0500*/  IMAD.X R21, RZ, RZ, R7, P1 ;  /* 0x000000ffff157224 */ /* 0x000fe200008e0607 */
[----:B------:R-:W-:Y:S01]  /*0510*/  ISETP.LT.AND P1, PT, R2, 0x100, PT ;  /* 0x000001000200780c */ /* 0x000fe20003f21270 */
[----:B------:R-:W-:Y:S01]  /*0520*/  IMAD.MOV.U32 R9, RZ, RZ, RZ ;  /* 0x000000ffff097224 */ /* 0x000fe200078e00ff */
[----:B------:R-:W-:Y:S01]  /*0530*/  FSEL R11, R15, RZ, !P0 ;  /* 0x000000ff0f0b7208 */ /* 0x000fe20004000000 */
[----:B------:R-:W-:Y:S01]  /*0540*/  IMAD.MOV.U32 R7, RZ, RZ, 0x4 ;  /* 0x00000004ff077424 */ /* 0x000fe200078e00ff */
[----:B------:R-:W-:Y:S01]  /*0550*/  SEL R8, RZ, 0x3f800000, !P1 ;  /* 0x3f800000ff087807 */ /* 0x000fe20004800000 */
[----:B------:R-:W-:-:S08]  /*0560*/  IMAD.MOV.U32 R10, RZ, RZ, RZ ;  /* 0x000000ffff0a7224 */ /* 0x000fd000078e00ff */
.L_x_0:
[----:B-1----:R-:W1:Y:S01]  /*0570*/  LDC.64 R14, c[0x0][0x210] ;  /* 0x00008400ff0e7b82 */ /* 0x002e620000000a00 */
[C-C-:B------:R-:W-:Y:S02]  /*0580*/  SHF.R.U64 R18, R7.reuse, 0x1, R10.reuse ;  /* 0x0000000107127819 */ /* 0x140fe4000000120a */
[----:B------:R-:W-:Y:S02]  /*0590*/  SHF.R.U64 R16, R7, 0x5, R10 ;  /* 0x0000000507107819 */ /* 0x000fe4000000120a */
[----:B------:R-:W-:Y:S02]  /*05a0*/  LOP3.LUT R18, R18, 0x78, RZ, 0xc0, !PT ;  /* 0x0000007812127812 */ /* 0x000fe400078ec0ff */
[----:B------:R-:W-:Y:S02]  /*05b0*/  LOP3.LUT R17, R0, 0xc, R7, 0xf8, !PT ;  /* 0x0000000c00117812 */ /* 0x000fe400078ef807 */
[----:B------:R-:W-:Y:S02]  /*05c0*/  LOP3.LUT R16, R16, 0x78, RZ, 0xc0, !PT ;  /* 0x0000007810107812 */ /* 0x000fe400078ec0ff */
[----:B------:R-:W-:-:S02]  /*05d0*/  IADD3 R18, P3, R18, UR8, RZ ;  /* 0x0000000812127c10 */ /* 0x000fc4000ff7e0ff */
[----:B------:R-:W-:-:S03]  /*05e0*/  IADD3 R16, P1, R16, UR8, RZ ;  /* 0x0000000810107c10 */ /* 0x000fc6000ff3e0ff */
[----:B------:R-:W-:-:S06]  /*05f0*/  IMAD.X R19, RZ, RZ, UR9, P3 ;  /* 0x00000009ff137e24 */ /* 0x000fcc00098e06ff */
[----:B------:R-:W2:Y:S01]  /*0600*/  LDG.E.EL.64 R18, desc[UR6][R18.64] ;  /* 0x0000000612127981 */ /* 0x000ea2000c2e1b00 */
[----:B-1----:R-:W-:-:S04]  /*0610*/  IMAD.WIDE.U32 R14, R17, 0x8, R14 ;  /* 0x00000008110e7825 */ /* 0x002fc800078e000e */
[----:B------:R-:W-:Y:S02]  /*0620*/  IMAD.X R17, RZ, RZ, UR9, P1 ;  /* 0x00000009ff117e24 */ /* 0x000fe400088e06ff */
[----:B------:R-:W3:Y:S04]  /*0630*/  LDG.E.EL.64 R14, desc[UR6][R14.64] ;  /* 0x000000060e0e7981 */ /* 0x000ee8000c2e1b00 */
[----:B------:R-:W4:Y:S01]  /*0640*/  LDG.E.EL.64 R16, desc[UR6][R16.64] ;  /* 0x0000000610107981 */ /* 0x000f22000c2e1b00 */
[----:B--2---:R-:W-:Y:S02]  /*0650*/  SHF.R.U32.HI R25, RZ, 0x1c, R19 ;  /* 0x0000001cff197819 */ /* 0x004fe40000011613 */
[----:B---3--:R-:W-:Y:S02]  /*0660*/  SHF.R.U32.HI R22, RZ, 0x1a, R15 ;  /* 0x0000001aff167819 */ /* 0x008fe4000001160f */
[----:B------:R-:W-:-:S02]  /*0670*/  LEA R23, P1, R14, UR10, 0x2 ;  /* 0x0000000a0e177c11 */ /* 0x000fc4000f8210ff */
[----:B------:R-:W-:Y:S02]  /*0680*/  LOP3.LUT R22, R22, 0x20, RZ, 0xc0, !PT ;  /* 0x0000002016167812 */ /* 0x000fe400078ec0ff */
[----:B----4-:R-:W-:Y:S02]  /*0690*/  SHF.R.U32.HI R26, RZ, 0x1c, R17 ;  /* 0x0000001cff1a7819 */ /* 0x010fe40000011611 */
[----:B------:R-:W-:Y:S02]  /*06a0*/  LOP3.LUT R25, R25, 0x8, RZ, 0xc0, !PT ;  /* 0x0000000819197812 */ /* 0x000fe400078ec0ff */
[----:B------:R-:W-:Y:S02]  /*06b0*/  LEA.HI.X R24, R14, UR11, R15, 0x2, P1 ;  /* 0x0000000b0e187c11 */ /* 0x000fe400088f140f */
[----:B------:R-:W-:Y:S02]  /*06c0*/  IADD3 R22, P3, R22, R23, RZ ;  /* 0x0000001716167210 */ /* 0x000fe40007f7e0ff */
[----:B------:R-:W-:-:S02]  /*06d0*/  LOP3.LUT R15, R26, 0x8, RZ, 0xc0, !PT ;  /* 0x000000081a0f7812 */ /* 0x000fc400078ec0ff */
[----:B------:R-:W-:Y:S01]  /*06e0*/  IADD3 R23, P1, R18, R25, RZ ;  /* 0x0000001912177210 */ /* 0x000fe20007f3e0ff */
[----:B------:R-:W-:Y:S01]  /*06f0*/  IMAD.X R18, RZ, RZ, R24, P3 ;  /* 0x000000ffff127224 */ /* 0x000fe200018e0618 */
[----:B------:R-:W-:-:S03]  /*0700*/  IADD3 R14, P3, R16, R15, RZ ;  /* 0x0000000f100e7210 */ /* 0x000fc60007f7e0ff */
[----:B------:R-:W-:Y:S01]  /*0710*/  IMAD.X R19, RZ, RZ, R19, P1 ;  /* 0x000000ffff137224 */ /* 0x000fe200008e0613 */
[----:B------:R-:W-:Y:S01]  /*0720*/  LEA R15, P1, R23, R22, 0x5 ;  /* 0x00000016170f7211 */ /* 0x000fe200078228ff */
[----:B------:R-:W-:-:S03]  /*0730*/  IMAD.X R22, RZ, RZ, R17, P3 ;  /* 0x000000ffff167224 */ /* 0x000fc600018e0611 */
[----:B------:R-:W-:Y:S02]  /*0740*/  LEA.HI.X R17, R23, R18, R19, 0x5, P1 ;  /* 0x0000001217117211 */ /* 0x000fe400008f2c13 */
[C---:B------:R-:W-:Y:S02]  /*0750*/  LEA R16, P1, R14.reuse, R15, 0x8 ;  /* 0x0000000f0e107211 */ /* 0x040fe400078240ff */
[----:B------:R-:W-:Y:S02]  /*0760*/  SHF.R.U32.HI R19, RZ, 0xc, R7 ;  /* 0x0000000cff137819 */ /* 0x000fe40000011607 */
[----:B------:R-:W-:-:S03]  /*0770*/  LEA.HI.X R17, R14, R17, R22, 0x8, P1 ;  /* 0x000000110e117211 */ /* 0x000fc600008f4416 */
[----:B------:R-:W-:-:S04]  /*0780*/  IMAD.SHL.U32 R15, R19, 0x200, RZ ;  /* 0x00000200130f7824 */ /* 0x000fc800078e00ff */
[----:B------:R-:W-:-:S03]  /*0790*/  IMAD.WIDE.U32 R16, R15, 0x4, R16 ;  /* 0x000000040f107825 */ /* 0x000fc600078e0010 */
[----:B------:R-:W-:Y:S01]  /*07a0*/  LEA R16, P1, R3, R16, 0x2 ;  /* 0x0000001003107211 */ /* 0x000fe200078210ff */
[----:B------:R-:W-:Y:S01]  /*07b0*/  IMAD.WIDE.U32 R14, R19, 0x4, R12 ;  /* 0x00000004130e7825 */ /* 0x000fe200078e000c */
[----:B------:R-:W-:-:S03]  /*07c0*/  CS2R R18, SRZ ;  /* 0x0000000000127805 */ /* 0x000fc6000001ff00 */
[----:B------:R-:W-:-:S03]  /*07d0*/  IMAD.X R17, R17, 0x1, R20, P1 ;  /* 0x0000000111117824 */ /* 0x000fc600008e0614 */
[----:B------:R1:W2:Y:S04]  /*07e0*/  @!P0 LDG.E.EL R18, desc[UR6][R14.64] ;  /* 0x000000060e128981 */ /* 0x0002a8000c2e1900 */
[----:B------:R-:W3:Y:S01]  /*07f0*/  @!P0 LDG.E.EL R19, desc[UR6][R16.64] ;  /* 0x0000000610138981 */ /* 0x000ee2000c2e1900 */
[----:B------:R-:W-:Y:S01]  /*0800*/  FADD R23, R8, 1 ;  /* 0x3f80000008177421 */ /* 0x000fe20000000000 */
[----:B------:R-:W-:Y:S04]  /*0810*/  BAR.SYNC.DEFER_BLOCKING 0x0 ;  /* 0x0000000000007b1d */ /* 0x000fe80000010000 */
[C---:B------:R-:W-:Y:S01]  /*0820*/  FSETP.GEU.AND P1, PT, |R23|.reuse, 1.175494350822287508e-38, PT ;  /* 0x008000001700780b */ /* 0x040fe20003f2e200 */
[C---:B-1----:R-:W-:Y:S01]  /*0830*/  FMUL R14, R23.reuse, 0.25 ;  /* 0x3e800000170e7820 */ /* 0x042fe20000400000 */
[----:B------:R-:W-:-:S04]  /*0840*/  FSETP.GT.AND P3, PT, |R23|, 8.50705917302346158658e+37, PT ;  /* 0x7e8000001700780b */ /* 0x000fc80003f64200 */
[----:B------:R-:W-:Y:S01]  /*0850*/  FSEL R14, R14, R23, P3 ;  /* 0x000000170e0e7208 */ /* 0x000fe20001800000 */
[----:B------:R-:W-:-:S06]  /*0860*/  @!P2 IMAD.MOV.U32 R15, RZ, RZ, R21 ;  /* 0x000000ffff0fa224 */ /* 0x000fcc00078e0015 */
[----:B------:R-:W-:Y:S01]  /*0870*/  @!P1 FMUL R14, R14, 16777216 ;  /* 0x4b8000000e0e9820 */ /* 0x000fe20000400000 */
[----:B------:R-:W-:Y:S02]  /*0880*/  FSEL R8, R23, R8, !P0 ;  /* 0x0000000817087208 */ /* 0x000fe40004000000 */
[----:B--2---:R-:W-:Y:S02]  /*0890*/  SEL R18, R18, RZ, !P0 ;  /* 0x000000ff12127207 */ /* 0x004fe40004000000 */
[----:B---3--:R-:W-:-:S05]  /*08a0*/  SEL R19, R19, RZ, !P0 ;  /* 0x000000ff13137207 */ /* 0x008fca0004000000 */
[----:B------:R-:W-:-:S05]  /*08b0*/  FADD R19, R18, R19 ;  /* 0x0000001312137221 */ /* 0x000fca0000000000 */
[----:B------:R-:W-:Y:S01]  /*08c0*/  STS [R4], R19 ;  /* 0x0000001304007388 */ /* 0x000fe20000000800 */
[----:B------:R-:W-:Y:S06]  /*08d0*/  BAR.SYNC.DEFER_BLOCKING 0x0 ;  /* 0x0000000000007b1d */ /* 0x000fec0000010000 */
[----:B------:R-:W1:Y:S01]  /*08e0*/  LDS R25, [R5] ;  /* 0x0000000005197984 */ /* 0x000e620000000800 */
[----:B------:R-:W-:-:S04]  /*08f0*/  FADD R16, R19, -R11 ;  /* 0x8000000b13107221 */ /* 0x000fc80000000000 */
[----:B------:R-:W-:Y:S01]  /*0900*/  FMUL R17, R16, 0.25 ;  /* 0x3e80000010117820 */ /* 0x000fe20000400000 */
[----:B------:R2:W3:Y:S04]  /*0910*/  MUFU.RCP R18, R14 ;  /* 0x0000000e00127308 */ /* 0x0004e80000001000 */
[----:B------:R-:W-:Y:S02]  /*0920*/  FSEL R17, R17, R16, P3 ;  /* 0x0000001011117208 */ /* 0x000fe40001800000 */
[----:B------:R-:W-:Y:S01]  /*0930*/  IADD3 R7, P3, R7, 0x4, RZ ;  /* 0x0000000407077810 */ /* 0x000fe20007f7e0ff */
[----:B--2---:R-:W-:Y:S02]  /*0940*/  @!P2 IMAD.MOV.U32 R14, RZ, RZ, R6 ;  /* 0x000000ffff0ea224 */ /* 0x004fe400078e0006 */
[----:B------:R-:W-:-:S02]  /*0950*/  @!P1 FMUL R17, R17, 16777216 ;  /* 0x4b80000011119820 */ /* 0x000fc40000400000 */
[----:B------:R-:W-:Y:S01]  /*0960*/  IMAD.X R10, RZ, RZ, R10, P3 ;  /* 0x000000ffff0a7224 */ /* 0x000fe200018e060a */
[----:B------:R-:W-:-:S04]  /*0970*/  ISETP.GE.U32.AND P1, PT, R7, 0x2000, PT ;  /* 0x000020000700780c */ /* 0x000fc80003f26070 */
[----:B------:R-:W-:Y:S01]  /*0980*/  ISETP.GE.U32.AND.EX P1, PT, R10, RZ, PT, P1 ;  /* 0x000000ff0a00720c */ /* 0x000fe20003f26110 */
[----:B---3--:R-:W-:Y:S01]  /*0990*/  FFMA R18, R18, R17, R11 ;  /* 0x0000001112127223 */ /* 0x008fe2000000000b */
[----:B------:R-:W-:Y:S01]  /*09a0*/  IADD3 R6, P3, R6, 0x10, RZ ;  /* 0x0000001006067810 */ /* 0x000fe20007f7e0ff */
[----:B-1----:R1:W-:Y:S02]  /*09b0*/  @!P2 STG.E desc[UR6][R14.64], R25 ;  /* 0x000000190e00a986 */ /* 0x0023e4000c101906 */
[----:B------:R-:W-:Y:S01]  /*09c0*/  FADD R19, R19, -R18 ;  /* 0x8000001213137221 */ /* 0x000fe20000000000 */
[----:B------:R-:W-:Y:S01]  /*09d0*/  FSEL R11, R18, R11, !P0 ;  /* 0x0000000b120b7208 */ /* 0x000fe20004000000 */
[----:B------:R-:W-:Y:S02]  /*09e0*/  IMAD.X R21, RZ, RZ, R21, P3 ;  /* 0x000000ffff157224 */ /* 0x000fe400018e0615 */
[----:B------:R-:W-:-:S04]  /*09f0*/  @!P0 FFMA R9, R16, R19, R9 ;  /* 0x0000001310098223 */ /* 0x000fc80000000009 */
[----:B------:R-:W-:Y:S05]  /*0a00*/  @!P1 BRA `(.L_x_0) ;  /* 0xfffffff800d89947 */ /* 0x000fea000383ffff */
[----:B-1----:R-:W1:Y:S01]  /*0a10*/  S2R R15, SR_TID.X ;  /* 0x00000000000f7919 */ /* 0x002e620000002100 */
[C---:B------:R-:W-:Y:S01]  /*0a20*/  IMAD.SHL.U32 R4, R0.reuse, 0x4, RZ ;  /* 0x0000000400047824 */ /* 0x040fe200078e00ff */
[----:B------:R-:W-:Y:S01]  /*0a30*/  BAR.SYNC.DEFER_BLOCKING 0x0 ;  /* 0x0000000000007b1d */ /* 0x000fe20000010000 */
[----:B------:R-:W-:Y:S02]  /*0a40*/  ISETP.EQ.AND P0, PT, R0, RZ, !P0 ;  /* 0x000000ff0000720c */ /* 0x000fe40004702270 */
[C---:B-1----:R-:W-:Y:S02]  /*0a50*/  LOP3.LUT R3, R15.reuse, 0x3f, RZ, 0xc0, !PT ;  /* 0x0000003f0f037812 */ /* 0x042fe400078ec0ff */
[----:B------:R-:W-:-:S03]  /*0a60*/  ISETP.GE.AND P1, PT, R15, 0x100, PT ;  /* 0x000001000f00780c */ /* 0x000fc60003f26270 */
[----:B------:R-:W-:-:S05]  /*0a70*/  IMAD.SHL.U32 R3, R3, 0x10, RZ ;  /* 0x0000001003037824 */ /* 0x000fca00078e00ff */
[----:B------:R-:W-:Y:S01]  /*0a80*/  LOP3.LUT R6, R3, R4, RZ, 0xfc, !PT ;  /* 0x0000000403067212 */ /* 0x000fe200078efcff */
[----:B------:R-:W-:-:S04]  /*0a90*/  IMAD.SHL.U32 R4, R15, 0x4, RZ ;  /* 0x000000040f047824 */ /* 0x000fc800078e00ff */
[----:B------:R-:W-:Y:S04]  /*0aa0*/  STS [R6+UR4], R11 ;  /* 0x0000000b06007988 */ /* 0x000fe80008000804 */
[----:B------:R-:W-:Y:S04]  /*0ab0*/  STS [R6+UR4+0x400], R9 ;  /* 0x0004000906007988 */ /* 0x000fe80008000804 */
[----:B------:R-:W-:Y:S01]  /*0ac0*/  STS [R6+UR4+0x800], R8 ;  /* 0x0008000806007988 */ /* 0x000fe20008000804 */
[----:B------:R-:W-:Y:S06]  /*0ad0*/  BAR.SYNC.DEFER_BLOCKING 0x0 ;  /* 0x0000000000007b1d */ /* 0x000fec0000010000 */
[----:B------:R-:W1:Y:S04]  /*0ae0*/  @!P1 LDS R13, [R4+UR4+0x800] ;  /* 0x00080004040d9984 */ /* 0x000e680008000800 */
[----:B------:R-:W2:Y:S04]  /*0af0*/  @!P1 LDS R10, [R4+UR4] ;  /* 0x00000004040a9984 */ /* 0x000ea80008000800 */
[----:B------:R-:W3:Y:S04]  /*0b00*/  @!P1 LDS R12, [R4+UR4+0x400] ;  /* 0x00040004040c9984 */ /* 0x000ee80008000800 */
[----:B-1----:R-:W1:Y:S04]  /*0b10*/  SHFL.BFLY PT, R14, R13, 0x2, 0x1f ;  /* 0x0c401f000d0e7f89 */ /* 0x002e6800000e0000 */
[----:B--2---:R-:W2:Y:S04]  /*0b20*/  SHFL.BFLY PT, R9, R10, 0x2, 0x1f ;  /* 0x0c401f000a097f89 */ /* 0x004ea800000e0000 */
[----:B---3--:R-:W3:Y:S01]  /*0b30*/  SHFL.BFLY PT, R11, R12, 0x2, 0x1f ;  /* 0x0c401f000c0b7f89 */ /* 0x008ee200000e0000 */
[----:B-1----:R-:W-:-:S04]  /*0b40*/  FADD R5, R13, R14 ;  /* 0x0000000e0d057221 */ /* 0x002fc80000000000 */
[C---:B------:R-:W-:Y:S01]  /*0b50*/  FMUL R16, R5.reuse, 0.25 ;  /* 0x3e80000005107820 */ /* 0x040fe20000400000 */
[C---:B------:R-:W-:Y:S01]  /*0b60*/  FSETP.GEU.AND P2, PT, |R5|.reuse, 1.175494350822287508e-38, PT ;  /* 0x008000000500780b */ /* 0x040fe20003f4e200 */
[----:B------:R-:W1:Y:S01]  /*0b70*/  SHFL.BFLY PT, R6, R5, 0x1, 0x1f ;  /* 0x0c201f0005067f89 */ /* 0x000e6200000e0000 */
[----:B------:R-:W-:Y:S01]  /*0b80*/  FSETP.GT.AND P1, PT, |R5|, 8.50705917302346158658e+37, PT ;  /* 0x7e8000000500780b */ /* 0x000fe20003f24200 */
[----:B--2---:R-:W-:Y:S01]  /*0b90*/  FADD R9, -R10, R9 ;  /* 0x000000090a097221 */ /* 0x004fe20000000100 */
[----:B---3--:R-:W-:Y:S02]  /*0ba0*/  FADD R11, R12, R11 ;  /* 0x0000000b0c0b7221 */ /* 0x008fe40000000000 */
[----:B------:R-:W-:Y:S01]  /*0bb0*/  FSEL R16, R16, R5, P1 ;  /* 0x0000000510107208 */ /* 0x000fe20000800000 */
[----:B------:R-:W-:-:S04]  /*0bc0*/  FMUL R8, R9, R9 ;  /* 0x0000000909087220 */ /* 0x000fc80000400000 */
[----:B------:R-:W-:Y:S02]  /*0bd0*/  FMUL R8, R13, R8 ;  /* 0x000000080d087220 */ /* 0x000fe40000400000 */
[----:B------:R-:W-:Y:S02]  /*0be0*/  @!P2 FMUL R16, R16, 16777216 ;  /* 0x4b8000001010a820 */ /* 0x000fe40000400000 */
[----:B------:R-:W-:Y:S01]  /*0bf0*/  @P1 FMUL R14, R14, 0.25 ;  /* 0x3e8000000e0e1820 */ /* 0x000fe20000400000 */
[----:B------:R-:W-:Y:S01]  /*0c00*/  FSETP.NEU.AND P1, PT, R5, RZ, PT ;  /* 0x000000ff0500720b */ /* 0x000fe20003f2d000 */
[----:B------:R-:W2:Y:S02]  /*0c10*/  MUFU.RCP R7, R16 ;  /* 0x0000001000077308 */ /* 0x000ea40000001000 */
[----:B------:R-:W-:-:S04]  /*0c20*/  @!P2 FMUL R14, R14, 16777216 ;  /* 0x4b8000000e0ea820 */ /* 0x000fc80000400000 */
[----:B--2---:R-:W-:Y:S01]  /*0c30*/  FMUL R14, R7, R14 ;  /* 0x0000000e070e7220 */ /* 0x004fe20000400000 */
[----:B-1----:R-:W-:-:S04]  /*0c40*/  FADD R7, R5, R6 ;  /* 0x0000000605077221 */ /* 0x002fc80000000000 */
[----:B------:R-:W-:Y:S01]  /*0c50*/  FSEL R14, R14, RZ, P1 ;  /* 0x000000ff0e0e7208 */ /* 0x000fe20000800000 */
[C---:B------:R-:W-:Y:S01]  /*0c60*/  FMUL R12, R7.reuse, 0.25 ;  /* 0x3e800000070c7820 */ /* 0x040fe20000400000 */
[C---:B------:R-:W-:Y:S02]  /*0c70*/  FSETP.GEU.AND P2, PT, |R7|.reuse, 1.175494350822287508e-38, PT ;  /* 0x008000000700780b */ /* 0x040fe40003f4e200 */
[----:B------:R-:W-:Y:S01]  /*0c80*/  FSETP.GT.AND P1, PT, |R7|, 8.50705917302346158658e+37, PT ;  /* 0x7e8000000700780b */ /* 0x000fe20003f24200 */
[----:B------:R-:W-:Y:S01]  /*0c90*/  FFMA R9, R9, R14, R10 ;  /* 0x0000000e09097223 */ /* 0x000fe2000000000a */
[----:B------:R-:W-:Y:S01]  /*0ca0*/  FFMA R8, R14, R8, R11 ;  /* 0x000000080e087223 */ /* 0x000fe2000000000b */
[----:B------:R-:W-:Y:S02]  /*0cb0*/  LOP3.LUT R14, R15, 0x3, RZ, 0xc0, !PT ;  /* 0x000000030f0e7812 */ /* 0x000fe400078ec0ff */
[----:B------:R-:W-:Y:S01]  /*0cc0*/  FSEL R12, R12, R7, P1 ;  /* 0x000000070c0c7208 */ /* 0x000fe20000800000 */
[----:B------:R-:W1:Y:S04]  /*0cd0*/  SHFL.BFLY PT, R10, R9, 0x1, 0x1f ;  /* 0x0c201f00090a7f89 */ /* 0x000e6800000e0000 */
[----:B------:R-:W2:Y:S01]  /*0ce0*/  SHFL.BFLY PT, R11, R8, 0x1, 0x1f ;  /* 0x0c201f00080b7f89 */ /* 0x000ea200000e0000 */
[----:B------:R-:W-:-:S02]  /*0cf0*/  @!P2 FMUL R12, R12, 16777216 ;  /* 0x4b8000000c0ca820 */ /* 0x000fc40000400000 */
[----:B------:R-:W-:Y:S01]  /*0d00*/  @P1 FMUL R6, R6, 0.25 ;  /* 0x3e80000006061820 */ /* 0x000fe20000400000 */
[----:B------:R-:W-:Y:S01]  /*0d10*/  ISETP.NE.AND P1, PT, R14, RZ, PT ;  /* 0x000000ff0e00720c */ /* 0x000fe20003f25270 */
[----:B------:R-:W3:Y:S02]  /*0d20*/  MUFU.RCP R13, R12 ;  /* 0x0000000c000d7308 */ /* 0x000ee40000001000 */
[----:B------:R-:W-:Y:S01]  /*0d30*/  @!P2 FMUL R6, R6, 16777216 ;  /* 0x4b8000000606a820 */ /* 0x000fe20000400000 */
[----:B------:R-:W-:Y:S02]  /*0d40*/  FSETP.NEU.AND P2, PT, R7, RZ, PT ;  /* 0x000000ff0700720b */ /* 0x000fe40003f4d000 */
[----:B------:R-:W-:Y:S01]  /*0d50*/  ISETP.LT.AND P1, PT, R15, 0x100, !P1 ;  /* 0x000001000f00780c */ /* 0x000fe20004f21270 */
[----:B-1----:R-:W-:Y:S01]  /*0d60*/  FADD R10, -R9, R10 ;  /* 0x0000000a090a7221 */ /* 0x002fe20000000100 */
[----:B---3--:R-:W-:-:S11]  /*0d70*/  FMUL R13, R13, R6 ;  /* 0x000000060d0d7220 */ /* 0x008fd60000400000 */
[----:B------:R-:W-:Y:S01]  /*0d80*/  @P1 STS [R4+UR4+0x800], R7 ;  /* 0x0008000704001988 */ /* 0x000fe20008000804 */
[----:B------:R-:W-:Y:S01]  /*0d90*/  FMUL R6, R10, R10 ;  /* 0x0000000a0a067220 */ /* 0x000fe20000400000 */
[----:B--2---:R-:W-:Y:S01]  /*0da0*/  FADD R8, R8, R11 ;  /* 0x0000000b08087221 */ /* 0x004fe20000000000 */
[----:B------:R-:W-:Y:S02]  /*0db0*/  FSEL R13, R13, RZ, P2 ;  /* 0x000000ff0d0d7208 */ /* 0x000fe40001000000 */
[----:B------:R-:W-:-:S03]  /*0dc0*/  FMUL R6, R5, R6 ;  /* 0x0000000605067220 */ /* 0x000fc60000400000 */
[----:B------:R-:W-:Y:S01]  /*0dd0*/  FFMA R5, R10, R13, R9 ;  /* 0x0000000d0a057223 */ /* 0x000fe20000000009 */
[----:B------:R-:W-:Y:S01]  /*0de0*/  FFMA R13, R13, R6, R8 ;  /* 0x000000060d0d7223 */ /* 0x000fe20000000008 */
[----:B------:R-:W1:Y:S03]  /*0df0*/  LDC.64 R10, c[0x0][0x238] ;  /* 0x00008e00ff0a7b82 */ /* 0x000e660000000a00 */
[----:B------:R-:W-:Y:S04]  /*0e00*/  @P1 STS [R4+UR4], R5 ;  /* 0x0000000504001988 */ /* 0x000fe80008000804 */
[----:B------:R-:W-:Y:S01]  /*0e10*/  @P1 STS [R4+UR4+0x400], R13 ;  /* 0x0004000d04001988 */ /* 0x000fe20008000804 */
[----:B------:R-:W2:Y:S08]  /*0e20*/  LDC.64 R8, c[0x0][0x230] ;  /* 0x00008c00ff087b82 */ /* 0x000eb00000000a00 */
[----:B------:R-:W-:Y:S01]  /*0e30*/  BAR.SYNC.DEFER_BLOCKING 0x0 ;  /* 0x0000000000007b1d */ /* 0x000fe20000010000 */
[----:B-1----:R-:W-:-:S04]  /*0e40*/  IMAD.WIDE R10, R2, 0x4, R10 ;  /* 0x00000004020a7825 */ /* 0x002fc800078e020a */
[----:B--2---:R-:W-:Y:S01]  /*0e50*/  IMAD.WIDE R8, R2, 0x4, R8 ;  /* 0x0000000402087825 */ /* 0x004fe200078e0208 */
[----:B------:R-:W1:Y:S04]  /*0e60*/  LDS R15, [R3+UR4] ;  /* 0x00000004030f7984 */ /* 0x000e680008000800 */
[----:B------:R-:W2:Y:S04]  /*0e70*/  LDS R17, [R3+UR4+0x400] ;  /* 0x0004000403117984 */ /* 0x000ea80008000800 */
[----:B-1----:R1:W-:Y:S04]  /*0e80*/  @P0 STG.E desc[UR6][R8.64], R15 ;  /* 0x0000000f08000986 */ /* 0x0023e8000c101906 */
[----:B--2---:R1:W-:Y:S01]  /*0e90*/  @P0 STG.E desc[UR6][R10.64], R17 ;  /* 0x000000110a000986 */ /* 0x0043e2000c101906 */
[----:B------:R-:W-:Y:S05]  /*0ea0*/  @!P0 EXIT ;  /* 0x000000000000894d */ /* 0x000fea0003800000 */
[----:B------:R-:W0:Y:S01]  /*0eb0*/  LDS R3, [R3+UR4+0x800] ;  /* 0x0008000403037984 */ /* 0x000e220008000800 */
[----:B------:R-:W1:Y:S02]  /*0ec0*/  LDC.64 R4, c[0x0][0x240] ;  /* 0x00009000ff047b82 */ /* 0x000e640000000a00 */
[----:B-1----:R-:W-:-:S05]  /*0ed0*/  IMAD.WIDE R4, R2, 0x4, R4 ;  /* 0x0000000402047825 */ /* 0x002fca00078e0204 */
[----:B0-----:R-:W-:Y:S01]  /*0ee0*/  STG.E desc[UR6][R4.64], R3 ;  /* 0x0000000304007986 */ /* 0x001fe2000c101906 */
[----:B------:R-:W-:Y:S05]  /*0ef0*/  EXIT ;  /* 0x000000000000794d */ /* 0x000fea0003800000 */
.L_x_1:
[----:B------:R-:W-:-:S00]  /*0f00*/  BRA `(.L_x_1) ;  /* 0xfffffffc00fc7947 */ /* 0x000fc0000383ffff */
[----:B------:R-:W-:-:S00]  /*0f10*/  NOP ;  /* 0x0000000000007918 */ /* 0x000fc00000000000 */
        /* <DEDUP_REMOVED lines=14> */
.L_x_2:


//--------------------- .nv.shared.triton_red_fused__unsafe_index_convolution_native_group_norm_31 --------------------------
	.section	.nv.shared.triton_red_fused__unsafe_index_convolution_native_group_norm_31,"aw",@nobits
	.sectionflags	@""
	.align	16
	.zero		1024


//--------------------- .nv.constant0.triton_red_fused__unsafe_index_convolution_native_group_norm_31 --------------------------
	.section	.nv.constant0.triton_red_fused__unsafe_index_convolution_native_group_norm_31,"a",@progbits
	.sectionflags	@""
	.align	4
.nv.constant0.triton_red_fused__unsafe_index_convolution_native_group_norm_31:
	.zero		592
